	.headerflags	@"EF_CUDA_TEXMODE_UNIFIED EF_CUDA_64BIT_ADDRESS EF_CUDA_ACCELERATORS EF_CUDA_SM90 EF_CUDA_VIRTUAL_SM(EF_CUDA_SM90)"
	.elftype	@"ET_EXEC"


//--------------------- .nv.info                  --------------------------
	.section	.nv.info,"",@"SHT_CUDA_INFO"
	.align	4


	//----- nvinfo : EIATTR_REGCOUNT
	.align		4
        /*0000*/ 	.byte	0x04, 0x2f
        /*0002*/ 	.short	(.L_2 - .L_1)
	.align		4
.L_1:
        /*0004*/ 	.word	index@(triton_poi_fused_convolution_elu_43)
        /*0008*/ 	.word	0x00000020


	//----- nvinfo : EIATTR_MIN_STACK_SIZE
	.align		4
.L_2:
        /*000c*/ 	.byte	0x04, 0x12
        /*000e*/ 	.short	(.L_4 - .L_3)
	.align		4
.L_3:
        /*0010*/ 	.word	index@(triton_poi_fused_convolution_elu_43)
        /*0014*/ 	.word	0x00000000


	//----- nvinfo : EIATTR_FRAME_SIZE
	.align		4
.L_4:
        /*0018*/ 	.byte	0x04, 0x11
        /*001a*/ 	.short	(.L_6 - .L_5)
	.align		4
.L_5:
        /*001c*/ 	.word	index@(triton_poi_fused_convolution_elu_43)
        /*0020*/ 	.word	0x00000000


	//----- nvinfo : EIATTR_MIN_STACK_SIZE
	.align		4
.L_6:
        /*0024*/ 	.byte	0x04, 0x12
        /*0026*/ 	.short	(.L_8 - .L_7)
	.align		4
.L_7:
        /*0028*/ 	.word	index@(triton_poi_fused_convolution_elu_43)
        /*002c*/ 	.word	0x00000000
.L_8:


//--------------------- .nv.info.triton_poi_fused_convolution_elu_43 --------------------------
	.section	.nv.info.triton_poi_fused_convolution_elu_43,"",@"SHT_CUDA_INFO"
	.sectionflags	@""
	.align	4


	//----- nvinfo : EIATTR_CUDA_API_VERSION
	.align		4
        /*0000*/ 	.byte	0x04, 0x37
        /*0002*/ 	.short	(.L_10 - .L_9)
.L_9:
        /*0004*/ 	.word	0x0000007c


	//----- nvinfo : EIATTR_KPARAM_INFO
	.align		4
.L_10:
        /*0008*/ 	.byte	0x04, 0x17
        /*000a*/ 	.short	(.L_12 - .L_11)
.L_11:
        /*000c*/ 	.word	0x00000000
        /*0010*/ 	.short	0x0002
        /*0012*/ 	.short	0x0010
        /*0014*/ 	.byte	0x00, 0xf0, 0x11, 0x00


	//----- nvinfo : EIATTR_KPARAM_INFO
	.align		4
.L_12:
        /*0018*/ 	.byte	0x04, 0x17
        /*001a*/ 	.short	(.L_14 - .L_13)
.L_13:
        /*001c*/ 	.word	0x00000000
        /*0020*/ 	.short	0x0001
        /*0022*/ 	.short	0x0008
        /*0024*/ 	.byte	0x00, 0xf4, 0x21, 0x00


	//----- nvinfo : EIATTR_KPARAM_INFO
	.align		4
.L_14:
        /*0028*/ 	.byte	0x04, 0x17
        /*002a*/ 	.short	(.L_16 - .L_15)
.L_15:
        /*002c*/ 	.word	0x00000000
        /*0030*/ 	.short	0x0000
        /*0032*/ 	.short	0x0000
        /*0034*/ 	.byte	0x00, 0xf4, 0x21, 0x00


	//----- nvinfo : EIATTR_SPARSE_MMA_MASK
	.align		4
.L_16:
        /*0038*/ 	.byte	0x03, 0x50
        /*003a*/ 	.short	0x0000


	//----- nvinfo : EIATTR_MAXREG_COUNT
	.align		4
        /*003c*/ 	.byte	0x03, 0x1b
        /*003e*/ 	.short	0x00ff


	//----- nvinfo : EIATTR_EXIT_INSTR_OFFSETS
	.align		4
        /*0040*/ 	.byte	0x04, 0x1c
        /*0042*/ 	.short	(.L_18 - .L_17)


	//   ....[0]....
.L_17:
        /*0044*/ 	.word	0x00000ff0


	//----- nvinfo : EIATTR_REQNTID
	.align		4
.L_18:
        /*0048*/ 	.byte	0x04, 0x10
        /*004a*/ 	.short	(.L_20 - .L_19)
.L_19:
        /*004c*/ 	.word	0x00000080
        /*0050*/ 	.word	0x00000001
        /*0054*/ 	.word	0x00000001


	//----- nvinfo : EIATTR_CBANK_PARAM_SIZE
	.align		4
.L_20:
        /*0058*/ 	.byte	0x03, 0x19
        /*005a*/ 	.short	0x0014


	//----- nvinfo : EIATTR_PARAM_CBANK
	.align		4
        /*005c*/ 	.byte	0x04, 0x0a
        /*005e*/ 	.short	(.L_22 - .L_21)
	.align		4
.L_21:
        /*0060*/ 	.word	index@(.nv.constant0.triton_poi_fused_convolution_elu_43)
        /*0064*/ 	.short	0x0210
        /*0066*/ 	.short	0x0014


	//----- nvinfo : EIATTR_SW_WAR
	.align		4
.L_22:
        /*0068*/ 	.byte	0x04, 0x36
        /*006a*/ 	.short	(.L_24 - .L_23)
.L_23:
        /*006c*/ 	.word	0x00000008
.L_24:


//--------------------- .nv.callgraph             --------------------------
	.section	.nv.callgraph,"",@"SHT_CUDA_CALLGRAPH"
	.align	4
	.sectionentsize	8
	.align		4
        /*0000*/ 	.word	0x00000000
	.align		4
        /*0004*/ 	.word	0xffffffff
	.align		4
        /*0008*/ 	.word	0x00000000
	.align		4
        /*000c*/ 	.word	0xfffffffe
	.align		4
        /*0010*/ 	.word	0x00000000
	.align		4
        /*0014*/ 	.word	0xfffffffd
	.align		4
        /*0018*/ 	.word	0x00000000
	.align		4
        /*001c*/ 	.word	0xfffffffc


//--------------------- .nv.constant4             --------------------------
	.section	.nv.constant4,"a",@progbits
	.align	8
	.align		8
.nv.constant4:
        /*0000*/ 	.dword	_$_str


//--------------------- .text.triton_poi_fused_convolution_elu_43 --------------------------
	.section	.text.triton_poi_fused_convolution_elu_43,"ax",@progbits
	.align	128
        .global         triton_poi_fused_convolution_elu_43
        .type           triton_poi_fused_convolution_elu_43,@function
        .size           triton_poi_fused_convolution_elu_43,(.L_x_1 - triton_poi_fused_convolution_elu_43)
        .other          triton_poi_fused_convolution_elu_43,@"STO_CUDA_ENTRY STV_DEFAULT"
triton_poi_fused_convolution_elu_43:
.text.triton_poi_fused_convolution_elu_43:
[----:B------:R-:W-:Y:S01]  /*0000*/  LDC R1, c[0x0][0x28] ;  /* 0x00000a00ff017b82 */ /* 0x000fe20000000800 */
[----:B------:R-:W1:Y:S07]  /*0010*/  S2R R0, SR_TID.X ;  /* 0x0000000000007919 */ /* 0x000e6e0000002100 */
[----:B------:R-:W2:Y:S01]  /*0020*/  LDC.64 R4, c[0x0][0x218] ;  /* 0x00008600ff047b82 */ /* 0x000ea20000000a00 */
[----:B------:R-:W-:Y:S01]  /*0030*/  ULDC.64 UR4, c[0x0][0x208] ;  /* 0x0000820000047ab9 */ /* 0x000fe20000000a00 */
[----:B------:R-:W3:Y:S06]  /*0040*/  S2R R7, SR_CTAID.X ;  /* 0x0000000000077919 */ /* 0x000eec0000002500 */
[----:B------:R-:W4:Y:S01]  /*0050*/  LDC.64 R2, c[0x0][0x210] ;  /* 0x00008400ff027b82 */ /* 0x000f220000000a00 */
[----:B-1----:R-:W-:-:S04]  /*0060*/  SHF.L.U32 R0, R0, 0x2, RZ ;  /* 0x0000000200007819 */ /* 0x002fc800000006ff */
[----:B------:R-:W-:-:S04]  /*0070*/  LOP3.LUT R0, R0, 0x1fc, RZ, 0xc0, !PT ;  /* 0x000001fc00007812 */ /* 0x000fc800078ec0ff */
[----:B---3--:R-:W-:-:S05]  /*0080*/  LEA R7, R7, R0, 0xa ;  /* 0x0000000007077211 */ /* 0x008fca00078e50ff */
[----:B------:R-:W-:-:S04]  /*0090*/  IMAD.HI R0, R7, 0x2aaaaaab, RZ ;  /* 0x2aaaaaab07007827 */ /* 0x000fc800078e02ff */
[----:B----4-:R-:W-:Y:S01]  /*00a0*/  IMAD.WIDE R2, R7, 0x4, R2 ;  /* 0x0000000407027825 */ /* 0x010fe200078e0202 */
[----:B------:R-:W-:-:S04]  /*00b0*/  SHF.R.U32.HI R9, RZ, 0x1f, R0 ;  /* 0x0000001fff097819 */ /* 0x000fc80000011600 */
[----:B------:R-:W-:Y:S01]  /*00c0*/  LEA.HI R0, R0, R9, RZ, 0x1b ;  /* 0x0000000900007211 */ /* 0x000fe200078fd8ff */
[----:B------:R-:W3:Y:S04]  /*00d0*/  LDG.E.128 R16, desc[UR4][R2.64] ;  /* 0x0000000402107981 */ /* 0x000ee8000c1e1d00 */
[----:B------:R-:W-:-:S04]  /*00e0*/  IMAD R13, R0, -0xc0, R7 ;  /* 0xffffff40000d7824 */ /* 0x000fc800078e0207 */
[----:B--2---:R-:W-:-:S06]  /*00f0*/  IMAD.WIDE R12, R13, 0x4, R4 ;  /* 0x000000040d0c7825 */ /* 0x004fcc00078e0204 */
[----:B------:R-:W3:Y:S01]  /*0100*/  LDG.E.EL.128 R12, desc[UR4][R12.64] ;  /* 0x000000040c0c7981 */ /* 0x000ee2000c2e1d00 */
[----:B------:R-:W-:-:S05]  /*0110*/  IADD3 R7, R7, 0x200, RZ ;  /* 0x0000020007077810 */ /* 0x000fca0007ffe0ff */
[----:B------:R-:W-:-:S05]  /*0120*/  IMAD.HI R0, R7, 0x2aaaaaab, RZ ;  /* 0x2aaaaaab07007827 */ /* 0x000fca00078e02ff */
[----:B------:R-:W-:-:S04]  /*0130*/  SHF.R.U32.HI R9, RZ, 0x1f, R0 ;  /* 0x0000001fff097819 */ /* 0x000fc80000011600 */
[----:B------:R-:W-:Y:S02]  /*0140*/  LEA.HI R0, R0, R9, RZ, 0x1b ;  /* 0x0000000900007211 */ /* 0x000fe400078fd8ff */
[----:B------:R-:W2:Y:S03]  /*0150*/  LDG.E.128 R8, desc[UR4][R2.64+0x800] ;  /* 0x0008000402087981 */ /* 0x000ea6000c1e1d00 */
[----:B------:R-:W-:-:S04]  /*0160*/  IMAD R7, R0, -0xc0, R7 ;  /* 0xffffff4000077824 */ /* 0x000fc800078e0207 */
[----:B------:R-:W-:-:S06]  /*0170*/  IMAD.WIDE R4, R7, 0x4, R4 ;  /* 0x0000000407047825 */ /* 0x000fcc00078e0204 */
[----:B------:R-:W2:Y:S01]  /*0180*/  LDG.E.EL.128 R4, desc[UR4][R4.64] ;  /* 0x0000000404047981 */ /* 0x000ea2000c2e1d00 */
[----:B---3--:R-:W-:-:S04]  /*0190*/  FADD R20, R19, R15 ;  /* 0x0000000f13147221 */ /* 0x008fc80000000000 */
[----:B------:R-:W-:-:S06]  /*01a0*/  FMUL R24, R20, 1.4426950216293334961 ;  /* 0x3fb8aa3b14187820 */ /* 0x000fcc0000400000 */
[----:B------:R-:W1:Y:S01]  /*01b0*/  FRND R24, R24 ;  /* 0x0000001800187307 */ /* 0x000e620000201000 */
[----:B------:R-:W-:Y:S01]  /*01c0*/  FADD.FTZ R21, |R20|, -RZ ;  /* 0x800000ff14157221 */ /* 0x000fe20000010200 */
[----:B------:R-:W-:-:S04]  /*01d0*/  FADD R0, R18, R14 ;  /* 0x0000000e12007221 */ /* 0x000fc80000000000 */
[----:B------:R-:W-:Y:S01]  /*01e0*/  FSETP.GEU.AND P0, PT, R21, 0.40999999642372131348, PT ;  /* 0x3ed1eb851500780b */ /* 0x000fe20003f0e000 */
[----:B------:R-:W-:Y:S01]  /*01f0*/  FMUL R23, R0, 1.4426950216293334961 ;  /* 0x3fb8aa3b00177820 */ /* 0x000fe20000400000 */
[----:B------:R-:W-:-:S05]  /*0200*/  HFMA2.MMA R21, -RZ, RZ, 0.83837890625, -4044 ;  /* 0x3ab5ebe6ff157435 */ /* 0x000fca00000001ff */
[----:B------:R-:W3:Y:S01]  /*0210*/  FRND R23, R23 ;  /* 0x0000001700177307 */ /* 0x000ee20000201000 */
[----:B-1----:R-:W-:Y:S02]  /*0220*/  FSEL R25, R24, RZ, P0 ;  /* 0x000000ff18197208 */ /* 0x002fe40000000000 */
[----:B------:R-:W-:-:S03]  /*0230*/  FSETP.GT.AND P3, PT, R19, -R15, PT ;  /* 0x8000000f1300720b */ /* 0x000fc60003f64000 */
[C---:B------:R-:W-:Y:S01]  /*0240*/  FFMA.FTZ R22, -R25.reuse, 0.693145751953125, R20 ;  /* 0x3f31720019167823 */ /* 0x040fe20000010114 */
[----:B------:R-:W-:Y:S01]  /*0250*/  FADD.FTZ R15, |R0|, -RZ ;  /* 0x800000ff000f7221 */ /* 0x000fe20000010200 */
[C---:B------:R-:W-:Y:S02]  /*0260*/  FSETP.NEU.AND P6, PT, R25.reuse, 128, PT ;  /* 0x430000001900780b */ /* 0x040fe40003fcd000 */
[----:B------:R-:W-:Y:S02]  /*0270*/  FFMA.FTZ R22, -R25, 1.428606765330187045e-06, R22 ;  /* 0x35bfbe8e19167823 */ /* 0x000fe40000010116 */
[----:B------:R-:W-:Y:S02]  /*0280*/  FSETP.GEU.AND P0, PT, R15, 0.40999999642372131348, PT ;  /* 0x3ed1eb850f00780b */ /* 0x000fe40003f0e000 */
[C---:B------:R-:W-:Y:S01]  /*0290*/  FFMA.FTZ R19, R22.reuse, R21, 0.0083824126049876213074 ;  /* 0x3c09566316137423 */ /* 0x040fe20000010015 */
[----:B------:R-:W-:Y:S02]  /*02a0*/  FSEL R15, R25, 127, P6 ;  /* 0x42fe0000190f7808 */ /* 0x000fe40003000000 */
[----:B---3--:R-:W-:Y:S01]  /*02b0*/  FSEL R23, R23, RZ, P0 ;  /* 0x000000ff17177208 */ /* 0x008fe20000000000 */
[----:B------:R-:W-:Y:S01]  /*02c0*/  FFMA.FTZ R25, R22, R19, 0.041667830199003219604 ;  /* 0x3d2aabe316197423 */ /* 0x000fe20000010013 */
[----:B------:R-:W1:Y:S01]  /*02d0*/  MUFU.EX2 R24, R15 ;  /* 0x0000000f00187308 */ /* 0x000e620000000800 */
[----:B------:R-:W-:Y:S01]  /*02e0*/  FADD R19, R17, R13 ;  /* 0x0000000d11137221 */ /* 0x000fe20000000000 */
[----:B------:R-:W-:Y:S01]  /*02f0*/  FSETP.GT.AND P2, PT, R18, -R14, PT ;  /* 0x8000000e1200720b */ /* 0x000fe20003f44000 */
[----:B------:R-:W-:Y:S01]  /*0300*/  FFMA.FTZ R25, R22, R25, 0.16666397452354431152 ;  /* 0x3e2aa9f616197423 */ /* 0x000fe20000010019 */
[----:B------:R-:W-:Y:S01]  /*0310*/  FFMA.FTZ R14, -R23, 0.693145751953125, R0 ;  /* 0x3f317200170e7823 */ /* 0x000fe20000010100 */
[----:B------:R-:W-:-:S02]  /*0320*/  FADD.FTZ R18, |R19|, -RZ ;  /* 0x800000ff13127221 */ /* 0x000fc40000010200 */
[C---:B------:R-:W-:Y:S01]  /*0330*/  FFMA.FTZ R25, R22.reuse, R25, 0.49999994039535522461 ;  /* 0x3efffffe16197423 */ /* 0x040fe20000010019 */
[----:B------:R-:W-:Y:S01]  /*0340*/  FFMA.FTZ R14, -R23, 1.428606765330187045e-06, R14 ;  /* 0x35bfbe8e170e7823 */ /* 0x000fe2000001010e */
[----:B------:R-:W-:Y:S02]  /*0350*/  FSETP.GT.AND P1, PT, R17, -R13, PT ;  /* 0x8000000d1100720b */ /* 0x000fe40003f24000 */
[----:B------:R-:W-:Y:S01]  /*0360*/  FMUL R25, R22, R25 ;  /* 0x0000001916197220 */ /* 0x000fe20000400000 */
[----:B------:R-:W-:Y:S01]  /*0370*/  FSETP.GEU.AND P4, PT, R18, 0.40999999642372131348, PT ;  /* 0x3ed1eb851200780b */ /* 0x000fe20003f8e000 */
[----:B------:R-:W-:Y:S01]  /*0380*/  FFMA.FTZ R17, R14, R21, 0.0083824126049876213074 ;  /* 0x3c0956630e117423 */ /* 0x000fe20000010015 */
[----:B------:R-:W-:Y:S01]  /*0390*/  FMUL R18, R19, 1.4426950216293334961 ;  /* 0x3fb8aa3b13127820 */ /* 0x000fe20000400000 */
[----:B------:R-:W-:Y:S01]  /*03a0*/  FFMA.FTZ R25, R22, R25, R22 ;  /* 0x0000001916197223 */ /* 0x000fe20000010016 */
[----:B-1----:R-:W-:Y:S01]  /*03b0*/  FADD R13, R24, -1 ;  /* 0xbf800000180d7421 */ /* 0x002fe20000000000 */
[----:B------:R-:W-:Y:S01]  /*03c0*/  FSETP.NEU.AND P5, PT, R23, 128, PT ;  /* 0x430000001700780b */ /* 0x000fe20003fad000 */
[----:B------:R-:W-:-:S02]  /*03d0*/  FFMA.FTZ R27, R14, R17, 0.041667830199003219604 ;  /* 0x3d2aabe30e1b7423 */ /* 0x000fc40000010011 */
[----:B------:R-:W1:Y:S01]  /*03e0*/  FRND R18, R18 ;  /* 0x0000001200127307 */ /* 0x000e620000201000 */
[----:B------:R-:W-:Y:S01]  /*03f0*/  FFMA.FTZ R22, R24, R25, R13 ;  /* 0x0000001918167223 */ /* 0x000fe2000001000d */
[----:B------:R-:W-:Y:S01]  /*0400*/  FSEL R13, R23, 127, P5 ;  /* 0x42fe0000170d7808 */ /* 0x000fe20002800000 */
[----:B------:R-:W-:Y:S01]  /*0410*/  FFMA.FTZ R27, R14, R27, 0.16666397452354431152 ;  /* 0x3e2aa9f60e1b7423 */ /* 0x000fe2000001001b */
[----:B------:R-:W-:Y:S01]  /*0420*/  FADD R17, R16, R12 ;  /* 0x0000000c10117221 */ /* 0x000fe20000000000 */
[----:B------:R-:W-:Y:S02]  /*0430*/  @!P6 FADD R22, R22, R22 ;  /* 0x000000161616e221 */ /* 0x000fe40000000000 */
[----:B------:R-:W-:Y:S01]  /*0440*/  FFMA.FTZ R27, R14, R27, 0.49999994039535522461 ;  /* 0x3efffffe0e1b7423 */ /* 0x000fe2000001001b */
[----:B------:R-:W3:Y:S01]  /*0450*/  MUFU.EX2 R13, R13 ;  /* 0x0000000d000d7308 */ /* 0x000ee20000000800 */
[----:B------:R-:W-:Y:S01]  /*0460*/  FSETP.NEU.AND P6, PT, R20, RZ, PT ;  /* 0x000000ff1400720b */ /* 0x000fe20003fcd000 */
[----:B------:R-:W-:Y:S01]  /*0470*/  FMUL R24, R17, 1.4426950216293334961 ;  /* 0x3fb8aa3b11187820 */ /* 0x000fe20000400000 */
[----:B------:R-:W-:Y:S01]  /*0480*/  FSETP.GT.AND P0, PT, R15, 128, PT ;  /* 0x430000000f00780b */ /* 0x000fe20003f04000 */
[----:B------:R-:W-:-:S03]  /*0490*/  FMUL R27, R14, R27 ;  /* 0x0000001b0e1b7220 */ /* 0x000fc60000400000 */
[----:B------:R-:W-:Y:S01]  /*04a0*/  FSEL R22, R22, +INF , !P0 ;  /* 0x7f80000016167808 */ /* 0x000fe20004000000 */
[----:B------:R-:W-:Y:S01]  /*04b0*/  FFMA.FTZ R26, R14, R27, R14 ;  /* 0x0000001b0e1a7223 */ /* 0x000fe2000001000e */
[----:B------:R-:W-:Y:S01]  /*04c0*/  FSETP.GT.AND P0, PT, R16, -R12, PT ;  /* 0x8000000c1000720b */ /* 0x000fe20003f04000 */
[----:B------:R-:W4:Y:S01]  /*04d0*/  FRND R14, R24 ;  /* 0x00000018000e7307 */ /* 0x000f220000201000 */
[----:B-1----:R-:W-:Y:S02]  /*04e0*/  FSEL R12, R18, RZ, P4 ;  /* 0x000000ff120c7208 */ /* 0x002fe40002000000 */
[----:B------:R-:W-:Y:S01]  /*04f0*/  FSETP.GEU.AND P4, PT, R15, -25, PT ;  /* 0xc1c800000f00780b */ /* 0x000fe20003f8e000 */
[----:B------:R-:W-:Y:S01]  /*0500*/  FADD R15, R20, R20 ;  /* 0x00000014140f7221 */ /* 0x000fe20000000000 */
[----:B------:R-:W-:Y:S01]  /*0510*/  FADD.FTZ R18, |R17|, -RZ ;  /* 0x800000ff11127221 */ /* 0x000fe20000010200 */
[----:B------:R-:W-:Y:S01]  /*0520*/  FFMA.FTZ R25, -R12, 0.693145751953125, R19 ;  /* 0x3f3172000c197823 */ /* 0x000fe20000010113 */
[----:B------:R-:W-:Y:S01]  /*0530*/  @P6 FSEL R15, R22, -1, P4 ;  /* 0xbf800000160f6808 */ /* 0x000fe20002000000 */
[C---:B---3--:R-:W-:Y:S01]  /*0540*/  FADD R22, R13.reuse, -1 ;  /* 0xbf8000000d167421 */ /* 0x048fe20000000000 */
[C---:B------:R-:W-:Y:S01]  /*0550*/  FSETP.NEU.AND P4, PT, R12.reuse, 128, PT ;  /* 0x430000000c00780b */ /* 0x040fe20003f8d000 */
[----:B------:R-:W-:Y:S01]  /*0560*/  FFMA.FTZ R16, -R12, 1.428606765330187045e-06, R25 ;  /* 0x35bfbe8e0c107823 */ /* 0x000fe20000010119 */
[----:B------:R-:W-:Y:S01]  /*0570*/  FSETP.GEU.AND P6, PT, R18, 0.40999999642372131348, PT ;  /* 0x3ed1eb851200780b */ /* 0x000fe20003fce000 */
[----:B------:R-:W-:Y:S01]  /*0580*/  FFMA.FTZ R13, R13, R26, R22 ;  /* 0x0000001a0d0d7223 */ /* 0x000fe20000010016 */
[----:B------:R-:W-:Y:S01]  /*0590*/  FSEL R22, R12, 127, P4 ;  /* 0x42fe00000c167808 */ /* 0x000fe20002000000 */
[----:B------:R-:W-:Y:S01]  /*05a0*/  FFMA.FTZ R25, R16, R21, 0.0083824126049876213074 ;  /* 0x3c09566310197423 */ /* 0x000fe20000010015 */
[----:B----4-:R-:W-:-:S03]  /*05b0*/  FSEL R14, R14, RZ, P6 ;  /* 0x000000ff0e0e7208 */ /* 0x010fc60003000000 */
[----:B------:R-:W-:Y:S01]  /*05c0*/  FFMA.FTZ R25, R16, R25, 0.041667830199003219604 ;  /* 0x3d2aabe310197423 */ /* 0x000fe20000010019 */
[----:B------:R-:W1:Y:S01]  /*05d0*/  MUFU.EX2 R22, R22 ;  /* 0x0000001600167308 */ /* 0x000e620000000800 */
[----:B------:R-:W-:Y:S02]  /*05e0*/  FFMA.FTZ R27, -R14, 0.693145751953125, R17 ;  /* 0x3f3172000e1b7823 */ /* 0x000fe40000010111 */
[----:B------:R-:W-:Y:S01]  /*05f0*/  FFMA.FTZ R25, R16, R25, 0.16666397452354431152 ;  /* 0x3e2aa9f610197423 */ /* 0x000fe20000010019 */
[----:B------:R-:W-:Y:S01]  /*0600*/  FSEL R23, R23, 127, P5 ;  /* 0x42fe000017177808 */ /* 0x000fe20002800000 */
[----:B------:R-:W-:Y:S01]  /*0610*/  FFMA.FTZ R18, -R14, 1.428606765330187045e-06, R27 ;  /* 0x35bfbe8e0e127823 */ /* 0x000fe2000001011b */
[----:B------:R-:W-:Y:S01]  /*0620*/  @!P5 FADD R13, R13, R13 ;  /* 0x0000000d0d0dd221 */ /* 0x000fe20000000000 */
[----:B------:R-:W-:Y:S01]  /*0630*/  FFMA.FTZ R25, R16, R25, 0.49999994039535522461 ;  /* 0x3efffffe10197423 */ /* 0x000fe20000010019 */
[----:B------:R-:W-:Y:S01]  /*0640*/  FSETP.NEU.AND P5, PT, R0, RZ, PT ;  /* 0x000000ff0000720b */ /* 0x000fe20003fad000 */
[----:B------:R-:W-:Y:S01]  /*0650*/  FFMA.FTZ R27, R18, R21, 0.0083824126049876213074 ;  /* 0x3c095663121b7423 */ /* 0x000fe20000010015 */
[----:B------:R-:W-:Y:S01]  /*0660*/  FSETP.GT.AND P6, PT, R23, 128, PT ;  /* 0x430000001700780b */ /* 0x000fe20003fc4000 */
[----:B------:R-:W-:-:S02]  /*0670*/  FMUL R25, R16, R25 ;  /* 0x0000001910197220 */ /* 0x000fc40000400000 */
[----:B------:R-:W-:Y:S01]  /*0680*/  FFMA.FTZ R27, R18, R27, 0.041667830199003219604 ;  /* 0x3d2aabe3121b7423 */ /* 0x000fe2000001001b */
[----:B------:R-:W-:Y:S01]  /*0690*/  FSEL R24, R13, +INF , !P6 ;  /* 0x7f8000000d187808 */ /* 0x000fe20007000000 */
[----:B------:R-:W-:Y:S01]  /*06a0*/  FFMA.FTZ R25, R16, R25, R16 ;  /* 0x0000001910197223 */ /* 0x000fe20000010010 */
[----:B------:R-:W-:Y:S01]  /*06b0*/  FSETP.GEU.AND P6, PT, R23, -25, PT ;  /* 0xc1c800001700780b */ /* 0x000fe20003fce000 */
[----:B-1----:R-:W-:Y:S01]  /*06c0*/  FADD R23, R22, -1 ;  /* 0xbf80000016177421 */ /* 0x002fe20000000000 */
[----:B------:R-:W-:Y:S01]  /*06d0*/  FFMA.FTZ R27, R18, R27, 0.16666397452354431152 ;  /* 0x3e2aa9f6121b7423 */ /* 0x000fe2000001001b */
[----:B------:R-:W-:Y:S02]  /*06e0*/  FADD R13, R0, R0 ;  /* 0x00000000000d7221 */ /* 0x000fe40000000000 */
[----:B------:R-:W-:Y:S01]  /*06f0*/  FFMA.FTZ R22, R22, R25, R23 ;  /* 0x0000001916167223 */ /* 0x000fe20000010017 */
[----:B--2---:R-:W-:Y:S01]  /*0700*/  FADD R23, R10, R6 ;  /* 0x000000060a177221 */ /* 0x004fe20000000000 */
[----:B------:R-:W-:Y:S01]  /*0710*/  @P5 FSEL R13, R24, -1, P6 ;  /* 0xbf800000180d5808 */ /* 0x000fe20003000000 */
[----:B------:R-:W-:Y:S01]  /*0720*/  FFMA.FTZ R27, R18, R27, 0.49999994039535522461 ;  /* 0x3efffffe121b7423 */ /* 0x000fe2000001001b */
[----:B------:R-:W-:Y:S01]  /*0730*/  FSETP.NEU.AND P5, PT, R14, 128, PT ;  /* 0x430000000e00780b */ /* 0x000fe20003fad000 */
[----:B------:R-:W-:-:S02]  /*0740*/  FMUL R25, R23, 1.4426950216293334961 ;  /* 0x3fb8aa3b17197820 */ /* 0x000fc40000400000 */
[----:B------:R-:W-:Y:S01]  /*0750*/  FMUL R27, R18, R27 ;  /* 0x0000001b121b7220 */ /* 0x000fe20000400000 */
[----:B------:R-:W-:Y:S01]  /*0760*/  FSEL R16, R14, 127, P5 ;  /* 0x42fe00000e107808 */ /* 0x000fe20002800000 */
[----:B------:R-:W1:Y:S02]  /*0770*/  FRND R24, R25 ;  /* 0x0000001900187307 */ /* 0x000e640000201000 */
[----:B------:R-:W-:Y:S01]  /*0780*/  FFMA.FTZ R27, R18, R27, R18 ;  /* 0x0000001b121b7223 */ /* 0x000fe20000010012 */
[----:B------:R-:W-:Y:S01]  /*0790*/  FSEL R18, R12, 127, P4 ;  /* 0x42fe00000c127808 */ /* 0x000fe20002000000 */
[----:B------:R-:W-:Y:S01]  /*07a0*/  @!P4 FADD R22, R22, R22 ;  /* 0x000000161616c221 */ /* 0x000fe20000000000 */
[----:B------:R-:W-:-:S03]  /*07b0*/  FADD.FTZ R12, |R23|, -RZ ;  /* 0x800000ff170c7221 */ /* 0x000fc60000010200 */
[----:B------:R-:W2:Y:S01]  /*07c0*/  MUFU.EX2 R16, R16 ;  /* 0x0000001000107308 */ /* 0x000ea20000000800 */
[----:B------:R-:W-:Y:S02]  /*07d0*/  FSETP.GT.AND P6, PT, R18, 128, PT ;  /* 0x430000001200780b */ /* 0x000fe40003fc4000 */
[----:B------:R-:W-:Y:S02]  /*07e0*/  FSETP.GEU.AND P4, PT, R12, 0.40999999642372131348, PT ;  /* 0x3ed1eb850c00780b */ /* 0x000fe40003f8e000 */
[----:B------:R-:W-:Y:S02]  /*07f0*/  FSEL R22, R22, +INF , !P6 ;  /* 0x7f80000016167808 */ /* 0x000fe40007000000 */
[----:B------:R-:W-:Y:S02]  /*0800*/  FSETP.NEU.AND P6, PT, R19, RZ, PT ;  /* 0x000000ff1300720b */ /* 0x000fe40003fcd000 */
[----:B-1----:R-:W-:Y:S02]  /*0810*/  FSEL R24, R24, RZ, P4 ;  /* 0x000000ff18187208 */ /* 0x002fe40002000000 */
[----:B------:R-:W-:-:S03]  /*0820*/  FSETP.GEU.AND P4, PT, R18, -25, PT ;  /* 0xc1c800001200780b */ /* 0x000fc60003f8e000 */
[----:B------:R-:W-:Y:S01]  /*0830*/  FFMA.FTZ R25, -R24, 0.693145751953125, R23 ;  /* 0x3f31720018197823 */ /* 0x000fe20000010117 */
[----:B--2---:R-:W-:Y:S01]  /*0840*/  FADD R29, R16, -1 ;  /* 0xbf800000101d7421 */ /* 0x004fe20000000000 */
[----:B------:R-:W-:-:S03]  /*0850*/  FADD R12, R19, R19 ;  /* 0x00000013130c7221 */ /* 0x000fc60000000000 */
[----:B------:R-:W-:Y:S01]  /*0860*/  FFMA.FTZ R18, R16, R27, R29 ;  /* 0x0000001b10127223 */ /* 0x000fe2000001001d */
[----:B------:R-:W-:Y:S01]  /*0870*/  FFMA.FTZ R16, -R24, 1.428606765330187045e-06, R25 ;  /* 0x35bfbe8e18107823 */ /* 0x000fe20000010119 */
[----:B------:R-:W-:Y:S02]  /*0880*/  @P6 FSEL R12, R22, -1, P4 ;  /* 0xbf800000160c6808 */ /* 0x000fe40002000000 */
[----:B------:R-:W-:Y:S01]  /*0890*/  FSETP.NEU.AND P4, PT, R24, 128, PT ;  /* 0x430000001800780b */ /* 0x000fe20003f8d000 */
[----:B------:R-:W-:-:S03]  /*08a0*/  FFMA.FTZ R25, R16, R21, 0.0083824126049876213074 ;  /* 0x3c09566310197423 */ /* 0x000fc60000010015 */
[----:B------:R-:W-:Y:S01]  /*08b0*/  FSEL R22, R24, 127, P4 ;  /* 0x42fe000018167808 */ /* 0x000fe20002000000 */
[----:B------:R-:W-:-:S03]  /*08c0*/  FFMA.FTZ R25, R16, R25, 0.041667830199003219604 ;  /* 0x3d2aabe310197423 */ /* 0x000fc60000010019 */
[----:B------:R-:W1:Y:S01]  /*08d0*/  MUFU.EX2 R24, R22 ;  /* 0x0000001600187308 */ /* 0x000e620000000800 */
[----:B------:R-:W-:-:S04]  /*08e0*/  FFMA.FTZ R25, R16, R25, 0.16666397452354431152 ;  /* 0x3e2aa9f610197423 */ /* 0x000fc80000010019 */
[----:B------:R-:W-:-:S04]  /*08f0*/  FFMA.FTZ R25, R16, R25, 0.49999994039535522461 ;  /* 0x3efffffe10197423 */ /* 0x000fc80000010019 */
[----:B------:R-:W-:-:S04]  /*0900*/  FMUL R25, R16, R25 ;  /* 0x0000001910197220 */ /* 0x000fc80000400000 */
[----:B------:R-:W-:Y:S01]  /*0910*/  FFMA.FTZ R25, R16, R25, R16 ;  /* 0x0000001910197223 */ /* 0x000fe20000010010 */
[----:B-1----:R-:W-:Y:S01]  /*0920*/  FADD R27, R24, -1 ;  /* 0xbf800000181b7421 */ /* 0x002fe20000000000 */
[----:B------:R-:W-:-:S03]  /*0930*/  FADD R16, R9, R5 ;  /* 0x0000000509107221 */ /* 0x000fc60000000000 */
[----:B------:R-:W-:Y:S01]  /*0940*/  FFMA.FTZ R25, R24, R25, R27 ;  /* 0x0000001918197223 */ /* 0x000fe2000001001b */
[----:B------:R-:W-:Y:S01]  /*0950*/  FSEL R24, R14, 127, P5 ;  /* 0x42fe00000e187808 */ /* 0x000fe20002800000 */
[----:B------:R-:W-:Y:S01]  /*0960*/  FMUL R14, R16, 1.4426950216293334961 ;  /* 0x3fb8aa3b100e7820 */ /* 0x000fe20000400000 */
[----:B------:R-:W-:Y:S01]  /*0970*/  FSETP.NEU.AND P6, PT, R17, RZ, PT ;  /* 0x000000ff1100720b */ /* 0x000fe20003fcd000 */
[----:B------:R-:W-:Y:S01]  /*0980*/  @!P5 FADD R18, R18, R18 ;  /* 0x000000121212d221 */ /* 0x000fe20000000000 */
[----:B------:R-:W-:-:S03]  /*0990*/  FSETP.GT.AND P5, PT, R24, 128, PT ;  /* 0x430000001800780b */ /* 0x000fc60003fa4000 */
[----:B------:R-:W1:Y:S01]  /*09a0*/  FRND R14, R14 ;  /* 0x0000000e000e7307 */ /* 0x000e620000201000 */
[----:B------:R-:W-:Y:S01]  /*09b0*/  FSEL R26, R18, +INF , !P5 ;  /* 0x7f800000121a7808 */ /* 0x000fe20006800000 */
[----:B------:R-:W-:Y:S01]  /*09c0*/  FADD.FTZ R18, |R16|, -RZ ;  /* 0x800000ff10127221 */ /* 0x000fe20000010200 */
[----:B------:R-:W-:Y:S01]  /*09d0*/  FSETP.GEU.AND P5, PT, R24, -25, PT ;  /* 0xc1c800001800780b */ /* 0x000fe20003fae000 */
[----:B------:R-:W-:-:S04]  /*09e0*/  FADD R24, R17, R17 ;  /* 0x0000001111187221 */ /* 0x000fc80000000000 */
[----:B------:R-:W-:Y:S02]  /*09f0*/  @P6 FSEL R24, R26, -1, P5 ;  /* 0xbf8000001a186808 */ /* 0x000fe40002800000 */
[----:B------:R-:W-:Y:S02]  /*0a00*/  FSETP.GEU.AND P6, PT, R18, 0.40999999642372131348, PT ;  /* 0x3ed1eb851200780b */ /* 0x000fe40003fce000 */
[----:B------:R-:W-:Y:S01]  /*0a10*/  FSETP.NEU.AND P5, PT, R23, RZ, PT ;  /* 0x000000ff1700720b */ /* 0x000fe20003fad000 */
[----:B------:R-:W-:Y:S01]  /*0a20*/  @!P4 FADD R25, R25, R25 ;  /* 0x000000191919c221 */ /* 0x000fe20000000000 */
[----:B------:R-:W-:Y:S02]  /*0a30*/  FSETP.GT.AND P4, PT, R22, 128, PT ;  /* 0x430000001600780b */ /* 0x000fe40003f84000 */
[----:B-1----:R-:W-:Y:S02]  /*0a40*/  FSEL R27, R14, RZ, P6 ;  /* 0x000000ff0e1b7208 */ /* 0x002fe40003000000 */
[----:B------:R-:W-:-:S02]  /*0a50*/  FSEL R25, R25, +INF , !P4 ;  /* 0x7f80000019197808 */ /* 0x000fc40006000000 */
[----:B------:R-:W-:Y:S01]  /*0a60*/  FSETP.GEU.AND P4, PT, R22, -25, PT ;  /* 0xc1c800001600780b */ /* 0x000fe20003f8e000 */
[----:B------:R-:W-:Y:S01]  /*0a70*/  FFMA.FTZ R14, -R27, 0.693145751953125, R16 ;  /* 0x3f3172001b0e7823 */ /* 0x000fe20000010110 */
[----:B------:R-:W-:-:S03]  /*0a80*/  FADD R18, R23, R23 ;  /* 0x0000001717127221 */ /* 0x000fc60000000000 */
[----:B------:R-:W-:Y:S01]  /*0a90*/  @P5 FSEL R18, R25, -1, P4 ;  /* 0xbf80000019125808 */ /* 0x000fe20002000000 */
[C---:B------:R-:W-:Y:S01]  /*0aa0*/  FFMA.FTZ R14, -R27.reuse, 1.428606765330187045e-06, R14 ;  /* 0x35bfbe8e1b0e7823 */ /* 0x040fe2000001010e */
[C---:B------:R-:W-:Y:S02]  /*0ab0*/  FSETP.NEU.AND P5, PT, R27.reuse, 128, PT ;  /* 0x430000001b00780b */ /* 0x040fe40003fad000 */
[----:B------:R-:W-:Y:S01]  /*0ac0*/  FSETP.GT.AND P4, PT, R10, -R6, PT ;  /* 0x800000060a00720b */ /* 0x000fe20003f84000 */
[----:B------:R-:W-:Y:S01]  /*0ad0*/  FFMA.FTZ R25, R14, R21, 0.0083824126049876213074 ;  /* 0x3c0956630e197423 */ /* 0x000fe20000010015 */
[----:B------:R-:W-:-:S03]  /*0ae0*/  FSEL R6, R27, 127, P5 ;  /* 0x42fe00001b067808 */ /* 0x000fc60002800000 */
[C---:B------:R-:W-:Y:S01]  /*0af0*/  FFMA.FTZ R25, R14.reuse, R25, 0.041667830199003219604 ;  /* 0x3d2aabe30e197423 */ /* 0x040fe20000010019 */
[----:B------:R-:W1:Y:S03]  /*0b00*/  MUFU.EX2 R10, R6 ;  /* 0x00000006000a7308 */ /* 0x000e660000000800 */
[----:B------:R-:W-:-:S04]  /*0b10*/  FFMA.FTZ R25, R14, R25, 0.16666397452354431152 ;  /* 0x3e2aa9f60e197423 */ /* 0x000fc80000010019 */
[----:B------:R-:W-:-:S04]  /*0b20*/  FFMA.FTZ R25, R14, R25, 0.49999994039535522461 ;  /* 0x3efffffe0e197423 */ /* 0x000fc80000010019 */
[----:B------:R-:W-:Y:S01]  /*0b30*/  FMUL R25, R14, R25 ;  /* 0x000000190e197220 */ /* 0x000fe20000400000 */
[----:B------:R-:W-:-:S03]  /*0b40*/  FADD R22, R8, R4 ;  /* 0x0000000408167221 */ /* 0x000fc60000000000 */
[----:B------:R-:W-:Y:S01]  /*0b50*/  FFMA.FTZ R25, R14, R25, R14 ;  /* 0x000000190e197223 */ /* 0x000fe2000001000e */
[----:B-1----:R-:W-:-:S04]  /*0b60*/  FADD R27, R10, -1 ;  /* 0xbf8000000a1b7421 */ /* 0x002fc80000000000 */
[----:B------:R-:W-:Y:S01]  /*0b70*/  FFMA.FTZ R25, R10, R25, R27 ;  /* 0x000000190a197223 */ /* 0x000fe2000001001b */
[----:B------:R-:W-:-:S06]  /*0b80*/  FMUL R10, R22, 1.4426950216293334961 ;  /* 0x3fb8aa3b160a7820 */ /* 0x000fcc0000400000 */
[----:B------:R-:W1:Y:S01]  /*0b90*/  FRND R10, R10 ;  /* 0x0000000a000a7307 */ /* 0x000e620000201000 */
[----:B------:R-:W-:Y:S01]  /*0ba0*/  @!P5 FADD R25, R25, R25 ;  /* 0x000000191919d221 */ /* 0x000fe20000000000 */
[----:B------:R-:W-:Y:S01]  /*0bb0*/  FSETP.GT.AND P6, PT, R6, 128, PT ;  /* 0x430000000600780b */ /* 0x000fe20003fc4000 */
[----:B------:R-:W-:Y:S01]  /*0bc0*/  FADD.FTZ R14, |R22|, -RZ ;  /* 0x800000ff160e7221 */ /* 0x000fe20000010200 */
[----:B------:R-:W-:Y:S02]  /*0bd0*/  FSETP.NEU.AND P5, PT, R16, RZ, PT ;  /* 0x000000ff1000720b */ /* 0x000fe40003fad000 */
[----:B------:R-:W-:Y:S02]  /*0be0*/  FSEL R26, R25, +INF , !P6 ;  /* 0x7f800000191a7808 */ /* 0x000fe40007000000 */
[----:B------:R-:W-:-:S04]  /*0bf0*/  FSETP.GEU.AND P6, PT, R14, 0.40999999642372131348, PT ;  /* 0x3ed1eb850e00780b */ /* 0x000fc80003fce000 */
[----:B-1----:R-:W-:Y:S02]  /*0c00*/  FSEL R25, R10, RZ, P6 ;  /* 0x000000ff0a197208 */ /* 0x002fe40003000000 */
[----:B------:R-:W-:-:S03]  /*0c10*/  FSETP.GEU.AND P6, PT, R6, -25, PT ;  /* 0xc1c800000600780b */ /* 0x000fc60003fce000 */
[C---:B------:R-:W-:Y:S01]  /*0c20*/  FFMA.FTZ R6, -R25.reuse, 0.693145751953125, R22 ;  /* 0x3f31720019067823 */ /* 0x040fe20000010116 */
[----:B------:R-:W-:Y:S01]  /*0c30*/  FADD R27, R16, R16 ;  /* 0x00000010101b7221 */ /* 0x000fe20000000000 */
[----:B------:R-:W-:Y:S02]  /*0c40*/  @P5 FSEL R27, R26, -1, P6 ;  /* 0xbf8000001a1b5808 */ /* 0x000fe40003000000 */
[C---:B------:R-:W-:Y:S01]  /*0c50*/  FFMA.FTZ R10, -R25.reuse, 1.428606765330187045e-06, R6 ;  /* 0x35bfbe8e190a7823 */ /* 0x040fe20000010106 */
[----:B------:R-:W-:-:S03]  /*0c60*/  FSETP.NEU.AND P5, PT, R25, 128, PT ;  /* 0x430000001900780b */ /* 0x000fc60003fad000 */
[----:B------:R-:W-:Y:S01]  /*0c70*/  FFMA.FTZ R29, R10, R21, 0.0083824126049876213074 ;  /* 0x3c0956630a1d7423 */ /* 0x000fe20000010015 */
[----:B------:R-:W-:-:S03]  /*0c80*/  FSEL R6, R25, 127, P5 ;  /* 0x42fe000019067808 */ /* 0x000fc60002800000 */
[C---:B------:R-:W-:Y:S01]  /*0c90*/  FFMA.FTZ R29, R10.reuse, R29, 0.041667830199003219604 ;  /* 0x3d2aabe30a1d7423 */ /* 0x040fe2000001001d */
[----:B------:R-:W1:Y:S03]  /*0ca0*/  MUFU.EX2 R14, R6 ;  /* 0x00000006000e7308 */ /* 0x000e660000000800 */
[----:B------:R-:W-:-:S04]  /*0cb0*/  FFMA.FTZ R29, R10, R29, 0.16666397452354431152 ;  /* 0x3e2aa9f60a1d7423 */ /* 0x000fc8000001001d */
[----:B------:R-:W-:-:S04]  /*0cc0*/  FFMA.FTZ R29, R10, R29, 0.49999994039535522461 ;  /* 0x3efffffe0a1d7423 */ /* 0x000fc8000001001d */
[----:B------:R-:W-:-:S04]  /*0cd0*/  FMUL R29, R10, R29 ;  /* 0x0000001d0a1d7220 */ /* 0x000fc80000400000 */
[----:B------:R-:W-:Y:S01]  /*0ce0*/  FFMA.FTZ R29, R10, R29, R10 ;  /* 0x0000001d0a1d7223 */ /* 0x000fe2000001000a */
[----:B-1----:R-:W-:-:S04]  /*0cf0*/  FADD R25, R14, -1 ;  /* 0xbf8000000e197421 */ /* 0x002fc80000000000 */
[----:B------:R-:W-:Y:S01]  /*0d00*/  FFMA.FTZ R14, R14, R29, R25 ;  /* 0x0000001d0e0e7223 */ /* 0x000fe20000010019 */
[----:B------:R-:W-:Y:S01]  /*0d10*/  FSETP.GT.AND P6, PT, R6, 128, PT ;  /* 0x430000000600780b */ /* 0x000fe20003fc4000 */
[----:B------:R-:W-:Y:S02]  /*0d20*/  FADD R10, R11, R7 ;  /* 0x000000070b0a7221 */ /* 0x000fe40000000000 */
[----:B------:R-:W-:Y:S01]  /*0d30*/  @!P5 FADD R14, R14, R14 ;  /* 0x0000000e0e0ed221 */ /* 0x000fe20000000000 */
[----:B------:R-:W-:-:S04]  /*0d40*/  FSETP.NEU.AND P5, PT, R22, RZ, PT ;  /* 0x000000ff1600720b */ /* 0x000fc80003fad000 */
[----:B------:R-:W-:Y:S01]  /*0d50*/  FSEL R26, R14, +INF , !P6 ;  /* 0x7f8000000e1a7808 */ /* 0x000fe20007000000 */
[----:B------:R-:W-:Y:S01]  /*0d60*/  FMUL R14, R10, 1.4426950216293334961 ;  /* 0x3fb8aa3b0a0e7820 */ /* 0x000fe20000400000 */
[----:B------:R-:W-:-:S05]  /*0d70*/  FSETP.GEU.AND P6, PT, R6, -25, PT ;  /* 0xc1c800000600780b */ /* 0x000fca0003fce000 */
[----:B------:R-:W1:Y:S01]  /*0d80*/  FRND R14, R14 ;  /* 0x0000000e000e7307 */ /* 0x000e620000201000 */
[----:B------:R-:W-:Y:S01]  /*0d90*/  FADD.FTZ R6, |R10|, -RZ ;  /* 0x800000ff0a067221 */ /* 0x000fe20000010200 */
[----:B------:R-:W-:Y:S01]  /*0da0*/  FADD R25, R22, R22 ;  /* 0x0000001616197221 */ /* 0x000fe20000000000 */
[----:B------:R-:W-:-:S03]  /*0db0*/  @P5 FSEL R25, R26, -1, P6 ;  /* 0xbf8000001a195808 */ /* 0x000fc60003000000 */
[----:B------:R-:W-:-:S04]  /*0dc0*/  FSETP.GEU.AND P5, PT, R6, 0.40999999642372131348, PT ;  /* 0x3ed1eb850600780b */ /* 0x000fc80003fae000 */
[----:B-1----:R-:W-:-:S05]  /*0dd0*/  FSEL R29, R14, RZ, P5 ;  /* 0x000000ff0e1d7208 */ /* 0x002fca0002800000 */
[C---:B------:R-:W-:Y:S01]  /*0de0*/  FFMA.FTZ R6, -R29.reuse, 0.693145751953125, R10 ;  /* 0x3f3172001d067823 */ /* 0x040fe2000001010a */
[----:B------:R-:W-:Y:S02]  /*0df0*/  FSEL R15, R20, R15, P3 ;  /* 0x0000000f140f7208 */ /* 0x000fe40001800000 */
[C---:B------:R-:W-:Y:S01]  /*0e00*/  FSETP.NEU.AND P3, PT, R29.reuse, 128, PT ;  /* 0x430000001d00780b */ /* 0x040fe20003f6d000 */
[----:B------:R-:W-:-:S03]  /*0e10*/  FFMA.FTZ R6, -R29, 1.428606765330187045e-06, R6 ;  /* 0x35bfbe8e1d067823 */ /* 0x000fc60000010106 */
[----:B------:R-:W-:Y:S01]  /*0e20*/  FSEL R14, R29, 127, P3 ;  /* 0x42fe00001d0e7808 */ /* 0x000fe20001800000 */
[----:B------:R-:W-:-:S03]  /*0e30*/  FFMA.FTZ R21, R6, R21, 0.0083824126049876213074 ;  /* 0x3c09566306157423 */ /* 0x000fc60000010015 */
[----:B------:R-:W1:Y:S01]  /*0e40*/  MUFU.EX2 R20, R14 ;  /* 0x0000000e00147308 */ /* 0x000e620000000800 */
[----:B------:R-:W-:-:S04]  /*0e50*/  FFMA.FTZ R21, R6, R21, 0.041667830199003219604 ;  /* 0x3d2aabe306157423 */ /* 0x000fc80000010015 */
[----:B------:R-:W-:-:S04]  /*0e60*/  FFMA.FTZ R21, R6, R21, 0.16666397452354431152 ;  /* 0x3e2aa9f606157423 */ /* 0x000fc80000010015 */
[----:B------:R-:W-:-:S04]  /*0e70*/  FFMA.FTZ R21, R6, R21, 0.49999994039535522461 ;  /* 0x3efffffe06157423 */ /* 0x000fc80000010015 */
[----:B------:R-:W-:Y:S01]  /*0e80*/  FMUL R21, R6, R21 ;  /* 0x0000001506157220 */ /* 0x000fe20000400000 */
[----:B-1----:R-:W-:-:S03]  /*0e90*/  FADD R29, R20, -1 ;  /* 0xbf800000141d7421 */ /* 0x002fc60000000000 */
[----:B------:R-:W-:Y:S01]  /*0ea0*/  FFMA.FTZ R21, R6, R21, R6 ;  /* 0x0000001506157223 */ /* 0x000fe20000010006 */
[----:B------:R-:W-:-:S03]  /*0eb0*/  FSETP.NEU.AND P5, PT, R10, RZ, PT ;  /* 0x000000ff0a00720b */ /* 0x000fc60003fad000 */
[----:B------:R-:W-:-:S04]  /*0ec0*/  FFMA.FTZ R20, R20, R21, R29 ;  /* 0x0000001514147223 */ /* 0x000fc8000001001d */
[----:B------:R-:W-:Y:S01]  /*0ed0*/  @!P3 FADD R20, R20, R20 ;  /* 0x000000141414b221 */ /* 0x000fe20000000000 */
[C---:B------:R-:W-:Y:S02]  /*0ee0*/  FSETP.GT.AND P3, PT, R14.reuse, 128, PT ;  /* 0x430000000e00780b */ /* 0x040fe40003f64000 */
[----:B------:R-:W-:Y:S02]  /*0ef0*/  FSETP.GEU.AND P6, PT, R14, -25, PT ;  /* 0xc1c800000e00780b */ /* 0x000fe40003fce000 */
[----:B------:R-:W-:Y:S02]  /*0f00*/  FSEL R20, R20, +INF , !P3 ;  /* 0x7f80000014147808 */ /* 0x000fe40005800000 */
[----:B------:R-:W-:Y:S02]  /*0f10*/  FSETP.GT.AND P3, PT, R9, -R5, PT ;  /* 0x800000050900720b */ /* 0x000fe40003f64000 */
[----:B------:R-:W-:Y:S01]  /*0f20*/  FSEL R9, R20, -1, P6 ;  /* 0xbf80000014097808 */ /* 0x000fe20003000000 */
[----:B------:R-:W-:Y:S01]  /*0f30*/  @!P5 FADD R9, R10, R10 ;  /* 0x0000000a0a09d221 */ /* 0x000fe20000000000 */
[----:B------:R-:W-:-:S02]  /*0f40*/  FSEL R14, R0, R13, P2 ;  /* 0x0000000d000e7208 */ /* 0x000fc40001000000 */
[----:B------:R-:W-:Y:S02]  /*0f50*/  FSEL R13, R19, R12, P1 ;  /* 0x0000000c130d7208 */ /* 0x000fe40000800000 */
[----:B------:R-:W-:Y:S02]  /*0f60*/  FSETP.GT.AND P2, PT, R8, -R4, PT ;  /* 0x800000040800720b */ /* 0x000fe40003f44000 */
[----:B------:R-:W-:Y:S02]  /*0f70*/  FSETP.GT.AND P1, PT, R11, -R7, PT ;  /* 0x800000070b00720b */ /* 0x000fe40003f24000 */
[----:B------:R-:W-:Y:S02]  /*0f80*/  FSEL R12, R17, R24, P0 ;  /* 0x00000018110c7208 */ /* 0x000fe40000000000 */
[----:B------:R-:W-:Y:S02]  /*0f90*/  FSEL R6, R23, R18, P4 ;  /* 0x0000001217067208 */ /* 0x000fe40002000000 */
[----:B------:R-:W-:-:S02]  /*0fa0*/  FSEL R5, R16, R27, P3 ;  /* 0x0000001b10057208 */ /* 0x000fc40001800000 */
[----:B------:R-:W-:Y:S02]  /*0fb0*/  FSEL R4, R22, R25, P2 ;  /* 0x0000001916047208 */ /* 0x000fe40001000000 */
[----:B------:R-:W-:Y:S01]  /*0fc0*/  FSEL R7, R10, R9, P1 ;  /* 0x000000090a077208 */ /* 0x000fe20000800000 */
[----:B------:R-:W-:Y:S04]  /*0fd0*/  STG.E.128 desc[UR4][R2.64], R12 ;  /* 0x0000000c02007986 */ /* 0x000fe8000c101d04 */
[----:B------:R-:W-:Y:S01]  /*0fe0*/  STG.E.128 desc[UR4][R2.64+0x800], R4 ;  /* 0x0008000402007986 */ /* 0x000fe2000c101d04 */
[----:B------:R-:W-:Y:S05]  /*0ff0*/  EXIT ;  /* 0x000000000000794d */ /* 0x000fea0003800000 */
.L_x_0:
[----:B------:R-:W-:-:S00]  /*1000*/  BRA `(.L_x_0) ;  /* 0xfffffffc00fc7947 */ /* 0x000fc0000383ffff */
[----:B------:R-:W-:-:S00]  /*1010*/  NOP ;  /* 0x0000000000007918 */ /* 0x000fc00000000000 */
        /* <DEDUP_REMOVED lines=14> */
.L_x_1:


//--------------------- .nv.global.init           --------------------------
	.section	.nv.global.init,"aw",@progbits
.nv.global.init:
	.type		_$_str,@object
	.size		_$_str,(.L_0 - _$_str)
_$_str:
        /*0000*/ 	.byte	0x5f, 0x5f, 0x43, 0x55, 0x44, 0x41, 0x5f, 0x46, 0x54, 0x5a, 0x00
.L_0:


//--------------------- .nv.constant0.triton_poi_fused_convolution_elu_43 --------------------------
	.section	.nv.constant0.triton_poi_fused_convolution_elu_43,"a",@progbits
	.sectionflags	@""
	.align	4
.nv.constant0.triton_poi_fused_convolution_elu_43:
	.zero		548
